	.version 1.4
	.target sm_10, map_f64_to_f32
	// compiled with /opt/cuda-toolkit/open64/lib//be
	// nvopencc 4.1 built on 2012-04-05

	//-----------------------------------------------------------
	// Compiling /tmp/tmpxft_0000140a_00000000-12_gol_opt0b.cpp3.i (/tmp/ccBI#.UTJ8DE)
	//-----------------------------------------------------------

	//-----------------------------------------------------------
	// Options:
	//-----------------------------------------------------------
	//  Target:ptx, ISA:sm_10, Endian:little, Pointer Size:64
	//  -O3	(Optimization level)
	//  -g0	(Debug level)
	//  -m2	(Report advisories)
	//-----------------------------------------------------------

	.file	1	"<command-line>"
	.file	2	"/tmp/tmpxft_0000140a_00000000-11_gol_opt0b.cudafe2.gpu"
	.file	3	"/usr/lib/gcc/x86_64-unknown-linux-gnu/4.7.0/include/stddef.h"
	.file	4	"/opt/cuda-toolkit/bin/../include/crt/device_runtime.h"
	.file	5	"/opt/cuda-toolkit/bin/../include/host_defines.h"
	.file	6	"/opt/cuda-toolkit/bin/../include/builtin_types.h"
	.file	7	"/opt/cuda-toolkit/bin/../include/device_types.h"
	.file	8	"/opt/cuda-toolkit/bin/../include/driver_types.h"
	.file	9	"/opt/cuda-toolkit/bin/../include/surface_types.h"
	.file	10	"/opt/cuda-toolkit/bin/../include/texture_types.h"
	.file	11	"/opt/cuda-toolkit/bin/../include/vector_types.h"
	.file	12	"/opt/cuda-toolkit/bin/../include/device_launch_parameters.h"
	.file	13	"/opt/cuda-toolkit/bin/../include/crt/storage_class.h"
	.file	14	"gol_opt0b.cu"
	.file	15	"/opt/cuda-toolkit/bin/../include/common_functions.h"
	.file	16	"/opt/cuda-toolkit/bin/../include/math_functions.h"
	.file	17	"/opt/cuda-toolkit/bin/../include/math_constants.h"
	.file	18	"/opt/cuda-toolkit/bin/../include/device_functions.h"
	.file	19	"/opt/cuda-toolkit/bin/../include/sm_11_atomic_functions.h"
	.file	20	"/opt/cuda-toolkit/bin/../include/sm_12_atomic_functions.h"
	.file	21	"/opt/cuda-toolkit/bin/../include/sm_13_double_functions.h"
	.file	22	"/opt/cuda-toolkit/bin/../include/sm_20_atomic_functions.h"
	.file	23	"/opt/cuda-toolkit/bin/../include/sm_20_intrinsics.h"
	.file	24	"/opt/cuda-toolkit/bin/../include/sm_30_intrinsics.h"
	.file	25	"/opt/cuda-toolkit/bin/../include/surface_functions.h"
	.file	26	"/opt/cuda-toolkit/bin/../include/texture_fetch_functions.h"
	.file	27	"/opt/cuda-toolkit/bin/../include/math_functions_dbl_ptx1.h"


	.entry step (
		.param .u64 __cudaparm_step_current,
		.param .u64 __cudaparm_step_next)
	{
	.reg .u16 %rh<7>;
	.reg .u32 %r<142>;
	.reg .u64 %rd<23>;
	.reg .pred %p<5>;
	.loc	14	20	0
 //  16  const dim3 gridDim(8, 8, 1);
 //  17  const dim3 blocksDim(16, 16, 1); // 256 threads per block
 //  18  
 //  19  
 //  20  extern "C" __global__ void step (const unsigned char *current, unsigned char *next) {
$LDWbegin_step:
	.loc	14	28	0
 //  24  
 //  25      // offset index, neighbor coordinates, alive neighbor count
 //  26      int i, nx, ny, num_neighbors;
 //  27      
 //  28      const int offsets[8][2] = {{-1, 1},{0, 1},{1, 1},
	mov.s32 	%r1, -1;
	mov.s32 	%r2, %r1;
	mov.s32 	%r3, 1;
	mov.s32 	%r4, %r3;
	mov.s32 	%r5, 0;
	mov.s32 	%r6, %r5;
	mov.s32 	%r7, 1;
	mov.s32 	%r8, %r7;
	mov.s32 	%r9, 1;
	mov.s32 	%r10, %r9;
	mov.s32 	%r11, 1;
	mov.s32 	%r12, %r11;
	mov.s32 	%r13, -1;
	mov.s32 	%r14, %r13;
	mov.s32 	%r15, 0;
	mov.s32 	%r16, %r15;
	mov.s32 	%r17, 1;
	mov.s32 	%r18, %r17;
	mov.s32 	%r19, 0;
	mov.s32 	%r20, %r19;
	mov.s32 	%r21, -1;
	mov.s32 	%r22, %r21;
	mov.s32 	%r23, -1;
	mov.s32 	%r24, %r23;
	mov.s32 	%r25, 0;
	mov.s32 	%r26, %r25;
	mov.s32 	%r27, -1;
	mov.s32 	%r28, %r27;
	mov.s32 	%r29, 1;
	mov.s32 	%r30, %r29;
	.loc	14	40	0
 //  36          // wrap neighbor coordinates around to the other side of the
 //  37          // board if they fall off.
 //  38          nx = (x + offsets[i][0] + WIDTH) % WIDTH;
 //  39          ny = (y + offsets[i][1] + HEIGHT) % HEIGHT;
 //  40          num_neighbors += current[ny * WIDTH + nx]==1;
	mov.u16 	%rh1, %ctaid.y;
	mov.u16 	%rh2, %ntid.y;
	mul.wide.u16 	%r31, %rh1, %rh2;
	mov.u16 	%rh3, %ctaid.x;
	mov.u16 	%rh4, %ntid.x;
	mul.wide.u16 	%r32, %rh3, %rh4;
	cvt.u32.u16 	%r33, %tid.y;
	add.u32 	%r34, %r33, %r31;
	cvt.u32.u16 	%r35, %tid.x;
	add.u32 	%r36, %r35, %r32;
	add.s32 	%r37, %r34, 1025;
	add.s32 	%r38, %r36, 1025;
	add.s32 	%r39, %r36, 1023;
	add.s32 	%r40, %r36, 1024;
	shr.s32 	%r41, %r37, 31;
	mov.s32 	%r42, 1023;
	and.b32 	%r43, %r41, %r42;
	add.s32 	%r44, %r43, %r37;
	shr.s32 	%r45, %r44, 10;
	mul.lo.s32 	%r46, %r45, 1024;
	sub.s32 	%r47, %r37, %r46;
	shr.s32 	%r48, %r38, 31;
	mov.s32 	%r49, 1023;
	and.b32 	%r50, %r48, %r49;
	add.s32 	%r51, %r50, %r38;
	shr.s32 	%r52, %r51, 10;
	mul.lo.s32 	%r53, %r52, 1024;
	sub.s32 	%r54, %r38, %r53;
	shr.s32 	%r55, %r39, 31;
	mov.s32 	%r56, 1023;
	and.b32 	%r57, %r55, %r56;
	add.s32 	%r58, %r57, %r39;
	shr.s32 	%r59, %r58, 10;
	mul.lo.s32 	%r60, %r59, 1024;
	sub.s32 	%r61, %r39, %r60;
	shr.s32 	%r62, %r40, 31;
	mov.s32 	%r63, 1023;
	and.b32 	%r64, %r62, %r63;
	add.s32 	%r65, %r64, %r40;
	shr.s32 	%r66, %r65, 10;
	mul.lo.s32 	%r67, %r66, 1024;
	sub.s32 	%r68, %r40, %r67;
	mul.lo.s32 	%r69, %r47, 1024;
	ld.param.u64 	%rd1, [__cudaparm_step_current];
	add.s32 	%r70, %r54, %r69;
	cvt.u64.s32 	%rd2, %r70;
	add.u64 	%rd3, %rd2, %rd1;
	ld.global.u8 	%r71, [%rd3+0];
	mov.u32 	%r72, 1;
	set.eq.u32.u32 	%r73, %r71, %r72;
	neg.s32 	%r74, %r73;
	add.s32 	%r75, %r61, %r69;
	cvt.u64.s32 	%rd4, %r75;
	add.u64 	%rd5, %rd4, %rd1;
	ld.global.u8 	%r76, [%rd5+0];
	mov.u32 	%r77, 1;
	set.eq.u32.u32 	%r78, %r76, %r77;
	neg.s32 	%r79, %r78;
	add.s32 	%r80, %r68, %r69;
	cvt.u64.s32 	%rd6, %r80;
	add.u64 	%rd7, %rd6, %rd1;
	ld.global.u8 	%r81, [%rd7+0];
	mov.u32 	%r82, 1;
	set.eq.u32.u32 	%r83, %r81, %r82;
	neg.s32 	%r84, %r83;
	add.s32 	%r85, %r79, %r84;
	add.s32 	%r86, %r74, %r85;
	add.s32 	%r87, %r34, 1024;
	shr.s32 	%r88, %r87, 31;
	mov.s32 	%r89, 1023;
	and.b32 	%r90, %r88, %r89;
	add.s32 	%r91, %r90, %r87;
	shr.s32 	%r92, %r91, 10;
	mul.lo.s32 	%r93, %r92, 1024;
	sub.s32 	%r94, %r87, %r93;
	mul.lo.s32 	%r95, %r94, 1024;
	add.s32 	%r96, %r61, %r95;
	cvt.u64.s32 	%rd8, %r96;
	add.u64 	%rd9, %rd8, %rd1;
	ld.global.u8 	%r97, [%rd9+0];
	mov.u32 	%r98, 1;
	set.eq.u32.u32 	%r99, %r97, %r98;
	neg.s32 	%r100, %r99;
	add.s32 	%r101, %r86, %r100;
	add.s32 	%r102, %r54, %r95;
	cvt.u64.s32 	%rd10, %r102;
	add.u64 	%rd11, %rd10, %rd1;
	ld.global.u8 	%r103, [%rd11+0];
	mov.u32 	%r104, 1;
	set.eq.u32.u32 	%r105, %r103, %r104;
	neg.s32 	%r106, %r105;
	add.s32 	%r107, %r101, %r106;
	add.s32 	%r108, %r34, 1023;
	shr.s32 	%r109, %r108, 31;
	mov.s32 	%r110, 1023;
	and.b32 	%r111, %r109, %r110;
	add.s32 	%r112, %r111, %r108;
	shr.s32 	%r113, %r112, 10;
	mul.lo.s32 	%r114, %r113, 1024;
	sub.s32 	%r115, %r108, %r114;
	mul.lo.s32 	%r116, %r115, 1024;
	add.s32 	%r117, %r61, %r116;
	cvt.u64.s32 	%rd12, %r117;
	add.u64 	%rd13, %rd12, %rd1;
	ld.global.u8 	%r118, [%rd13+0];
	mov.u32 	%r119, 1;
	set.eq.u32.u32 	%r120, %r118, %r119;
	neg.s32 	%r121, %r120;
	add.s32 	%r122, %r107, %r121;
	add.s32 	%r123, %r68, %r116;
	cvt.u64.s32 	%rd14, %r123;
	add.u64 	%rd15, %rd14, %rd1;
	ld.global.u8 	%r124, [%rd15+0];
	mov.u32 	%r125, 1;
	set.eq.u32.u32 	%r126, %r124, %r125;
	neg.s32 	%r127, %r126;
	add.s32 	%r128, %r122, %r127;
	add.s32 	%r129, %r54, %r116;
	cvt.u64.s32 	%rd16, %r129;
	add.u64 	%rd17, %rd16, %rd1;
	ld.global.u8 	%r130, [%rd17+0];
	mov.u32 	%r131, 1;
	set.eq.u32.u32 	%r132, %r130, %r131;
	neg.s32 	%r133, %r132;
	add.s32 	%r134, %r128, %r133;
	.loc	14	44	0
 //  41      }
 //  42  
 //  43      // apply the Game of Life rules to this cell
 //  44      next[y * WIDTH + x] = ((current[y * WIDTH + x] && num_neighbors==2) || num_neighbors==3);
	mul.lo.s32 	%r135, %r34, 1024;
	add.s32 	%r136, %r36, %r135;
	cvt.u64.s32 	%rd18, %r136;
	add.u64 	%rd19, %rd18, %rd1;
	ld.global.u8 	%r137, [%rd19+0];
	mov.u32 	%r138, 0;
	setp.eq.u32 	%p1, %r137, %r138;
	@%p1 bra 	$L_0_4098;
	mov.u32 	%r139, 2;
	setp.eq.s32 	%p2, %r134, %r139;
	@%p2 bra 	$L_0_3842;
$L_0_4098:
	mov.u32 	%r140, 3;
	setp.ne.s32 	%p3, %r134, %r140;
	@%p3 bra 	$L_0_3586;
$L_0_3842:
	mov.s16 	%rh5, 1;
	bra.uni 	$L_0_3330;
$L_0_3586:
	mov.s16 	%rh5, 0;
$L_0_3330:
	ld.param.u64 	%rd20, [__cudaparm_step_next];
	add.u64 	%rd21, %rd20, %rd18;
	st.global.u8 	[%rd21+0], %rh5;
	.loc	14	45	0
 //  45  }
	exit;
$LDWend_step:
	} // step



// ===== COMPILED SASS (sm_100) =====

	.target	sm_100

	.elftype	@"ET_EXEC"


//--------------------- .note.nv.tkinfo           --------------------------
	.section	.note.nv.tkinfo,"",@"SHT_NOTE"
	.sectionflags	@"SHF_NOTE_NV_TKINFO"
	.tkinfo
        /*0018*/ 	.word	0x00000002
        /*0030*/ 	.string	""
        /*0030*/ 	.string	"ptxas"
        /*0030*/ 	.string	"Cuda compilation tools, release 13.0, V13.0.88"
        /*0030*/ 	.string	"Build cuda_13.0.r13.0/compiler.36424714_0"
        /*0030*/ 	.string	"-arch sm_100 "



//--------------------- .note.nv.cuinfo           --------------------------
	.section	.note.nv.cuinfo,"",@"SHT_NOTE"
	.sectionflags	@"SHF_NOTE_NV_CUINFO"
        /*0018*/ 	.short	0x0002
        /*001a*/ 	.short	0x000a
        /*001c*/ 	.short	0x0082
	.zero		2


//--------------------- .nv.info                  --------------------------
	.section	.nv.info,"",@"SHT_CUDA_INFO"
	.align	4


	//----- nvinfo : EIATTR_REGCOUNT
	.align		4
        /*0000*/ 	.byte	0x04, 0x2f
        /*0002*/ 	.short	(.L_1 - .L_0)
	.align		4
.L_0:
        /*0004*/ 	.word	index@(step)
        /*0008*/ 	.word	0x00000018


	//----- nvinfo : EIATTR_FRAME_SIZE
	.align		4
.L_1:
        /*000c*/ 	.byte	0x04, 0x11
        /*000e*/ 	.short	(.L_3 - .L_2)
	.align		4
.L_2:
        /*0010*/ 	.word	index@(step)
        /*0014*/ 	.word	0x00000000


	//----- nvinfo : EIATTR_MIN_STACK_SIZE
	.align		4
.L_3:
        /*0018*/ 	.byte	0x04, 0x12
        /*001a*/ 	.short	(.L_5 - .L_4)
	.align		4
.L_4:
        /*001c*/ 	.word	index@(step)
        /*0020*/ 	.word	0x00000000
.L_5:


//--------------------- .nv.compat                --------------------------
	.section	.nv.compat,"",@"SHT_CUDA_COMPAT_INFO"
	.align	4
        /*0000*/ 	.byte	0x02, 0x09, 0x00, 0x00, 0x02, 0x02, 0x01, 0x00, 0x02, 0x05, 0x05, 0x00, 0x03, 0x07, 0x01, 0x01
        /*0010*/ 	.byte	0x02, 0x03, 0x00, 0x00, 0x02, 0x06, 0x01, 0x00, 0x04, 0x0b, 0x08, 0x00, 0x09, 0x00, 0x00, 0x00
        /*0020*/ 	.byte	0x00, 0x00, 0x00, 0x00


//--------------------- .nv.info.step             --------------------------
	.section	.nv.info.step,"",@"SHT_CUDA_INFO"
	.sectionflags	@""
	.align	4


	//----- nvinfo : EIATTR_CUDA_API_VERSION
	.align		4
        /*0000*/ 	.byte	0x04, 0x37
        /*0002*/ 	.short	(.L_7 - .L_6)
.L_6:
        /*0004*/ 	.word	0x00000082


	//----- nvinfo : EIATTR_KPARAM_INFO
	.align		4
.L_7:
        /*0008*/ 	.byte	0x04, 0x17
        /*000a*/ 	.short	(.L_9 - .L_8)
.L_8:
        /*000c*/ 	.word	0x00000000
        /*0010*/ 	.short	0x0001
        /*0012*/ 	.short	0x0008
        /*0014*/ 	.byte	0x00, 0xf0, 0x21, 0x00


	//----- nvinfo : EIATTR_KPARAM_INFO
	.align		4
.L_9:
        /*0018*/ 	.byte	0x04, 0x17
        /*001a*/ 	.short	(.L_11 - .L_10)
.L_10:
        /*001c*/ 	.word	0x00000000
        /*0020*/ 	.short	0x0000
        /*0022*/ 	.short	0x0000
        /*0024*/ 	.byte	0x00, 0xf0, 0x21, 0x00


	//----- nvinfo : EIATTR_SPARSE_MMA_MASK
	.align		4
.L_11:
        /*0028*/ 	.byte	0x03, 0x50
        /*002a*/ 	.short	0x0000


	//----- nvinfo : EIATTR_MAXREG_COUNT
	.align		4
        /*002c*/ 	.byte	0x03, 0x1b
        /*002e*/ 	.short	0x00ff


	//----- nvinfo : EIATTR_MERCURY_ISA_VERSION
	.align		4
        /*0030*/ 	.byte	0x03, 0x5f
        /*0032*/ 	.short	0x0101


	//----- nvinfo : EIATTR_VRC_CTA_INIT_COUNT
	.align		4
        /*0034*/ 	.byte	0x02, 0x4a
	.zero		1
	.zero		1


	//----- nvinfo : EIATTR_EXIT_INSTR_OFFSETS
	.align		4
        /*0038*/ 	.byte	0x04, 0x1c
        /*003a*/ 	.short	(.L_13 - .L_12)


	//   ....[0]....
.L_12:
        /*003c*/ 	.word	0x000007c0


	//----- nvinfo : EIATTR_CRS_STACK_SIZE
	.align		4
.L_13:
        /*0040*/ 	.byte	0x04, 0x1e
        /*0042*/ 	.short	(.L_15 - .L_14)
.L_14:
        /*0044*/ 	.word	0x00000000


	//----- nvinfo : EIATTR_CBANK_PARAM_SIZE
	.align		4
.L_15:
        /*0048*/ 	.byte	0x03, 0x19
        /*004a*/ 	.short	0x0010


	//----- nvinfo : EIATTR_PARAM_CBANK
	.align		4
        /*004c*/ 	.byte	0x04, 0x0a
        /*004e*/ 	.short	(.L_17 - .L_16)
	.align		4
.L_16:
        /*0050*/ 	.word	index@(.nv.constant0.step)
        /*0054*/ 	.short	0x0380
        /*0056*/ 	.short	0x0010


	//----- nvinfo : EIATTR_SW_WAR
	.align		4
.L_17:
        /*0058*/ 	.byte	0x04, 0x36
        /*005a*/ 	.short	(.L_19 - .L_18)
.L_18:
        /*005c*/ 	.word	0x00000008
.L_19:


//--------------------- .nv.callgraph             --------------------------
	.section	.nv.callgraph,"",@"SHT_CUDA_CALLGRAPH"
	.align	4
	.sectionentsize	8
	.align		4
        /*0000*/ 	.word	0x00000000
	.align		4
        /*0004*/ 	.word	0xffffffff
	.align		4
        /*0008*/ 	.word	0x00000000
	.align		4
        /*000c*/ 	.word	0xfffffffe
	.align		4
        /*0010*/ 	.word	0x00000000
	.align		4
        /*0014*/ 	.word	0xfffffffd
	.align		4
        /*0018*/ 	.word	0x00000000
	.align		4
        /*001c*/ 	.word	0xfffffffc


//--------------------- .text.step                --------------------------
	.section	.text.step,"ax",@progbits
	.align	128
.text.step:
        .type           step,@function
        .size           step,(.L_x_5 - step)
        .other          step,@"STO_CUDA_ENTRY STV_DEFAULT"
step:
[----:B------:R-:W-:Y:S01]  /*0000*/  LDC R1, c[0x0][0x37c] ;  /* 0x0000df00ff017b82 */ /* 0x000fe20000000800 */
[----:B------:R-:W0:Y:S07]  /*0010*/  S2R R0, SR_TID.Y ;  /* 0x0000000000007919 */ /* 0x000e2e0000002200 */
[----:B------:R-:W1:Y:S01]  /*0020*/  S2UR UR4, SR_CTAID.Y ;  /* 0x00000000000479c3 */ /* 0x000e620000002600 */
[----:B------:R-:W2:Y:S01]  /*0030*/  LDCU.64 UR6, c[0x0][0x380] ;  /* 0x00007000ff0677ac */ /* 0x000ea20008000a00 */
[----:B------:R-:W3:Y:S06]  /*0040*/  S2R R6, SR_TID.X ;  /* 0x0000000000067919 */ /* 0x000eec0000002100 */
[----:B------:R-:W4:Y:S08]  /*0050*/  LDC R3, c[0x0][0x364] ;  /* 0x0000d900ff037b82 */ /* 0x000f300000000800 */
[----:B------:R-:W5:Y:S08]  /*0060*/  S2UR UR5, SR_CTAID.X ;  /* 0x00000000000579c3 */ /* 0x000f700000002500 */
[----:B------:R-:W2:Y:S01]  /*0070*/  LDC R4, c[0x0][0x360] ;  /* 0x0000d800ff047b82 */ /* 0x000ea20000000800 */
[----:B-1----:R-:W-:Y:S01]  /*0080*/  ULOP3.LUT UR4, UR4, 0xffff, URZ, 0xc0, !UPT ;  /* 0x0000ffff04047892 */ /* 0x002fe2000f8ec0ff */
[----:B0-----:R-:W-:-:S02]  /*0090*/  LOP3.LUT R0, R0, 0xffff, RZ, 0xc0, !PT ;  /* 0x0000ffff00007812 */ /* 0x001fc400078ec0ff */
[----:B----4-:R-:W-:-:S05]  /*00a0*/  LOP3.LUT R3, R3, 0xffff, RZ, 0xc0, !PT ;  /* 0x0000ffff03037812 */ /* 0x010fca00078ec0ff */
[----:B------:R-:W-:Y:S01]  /*00b0*/  IMAD R0, R3, UR4, R0 ;  /* 0x0000000403007c24 */ /* 0x000fe2000f8e0200 */
[----:B-----5:R-:W-:-:S03]  /*00c0*/  ULOP3.LUT UR4, UR5, 0xffff, URZ, 0xc0, !UPT ;  /* 0x0000ffff05047892 */ /* 0x020fc6000f8ec0ff */
[----:B------:R-:W-:-:S05]  /*00d0*/  VIADD R2, R0, 0x401 ;  /* 0x0000040100027836 */ /* 0x000fca0000000000 */
[----:B------:R-:W-:Y:S02]  /*00e0*/  SHF.R.S32.HI R3, RZ, 0x1f, R2 ;  /* 0x0000001fff037819 */ /* 0x000fe40000011402 */
[----:B--2---:R-:W-:Y:S02]  /*00f0*/  LOP3.LUT R4, R4, 0xffff, RZ, 0xc0, !PT ;  /* 0x0000ffff04047812 */ /* 0x004fe400078ec0ff */
[----:B------:R-:W-:Y:S02]  /*0100*/  LOP3.LUT R5, R3, 0x3ff, RZ, 0xc0, !PT ;  /* 0x000003ff03057812 */ /* 0x000fe400078ec0ff */
[----:B---3--:R-:W-:-:S03]  /*0110*/  LOP3.LUT R3, R6, 0xffff, RZ, 0xc0, !PT ;  /* 0x0000ffff06037812 */ /* 0x008fc600078ec0ff */
[----:B------:R-:W-:Y:S02]  /*0120*/  IMAD.IADD R5, R2, 0x1, R5 ;  /* 0x0000000102057824 */ /* 0x000fe400078e0205 */
[----:B------:R-:W-:Y:S01]  /*0130*/  IMAD R3, R4, UR4, R3 ;  /* 0x0000000404037c24 */ /* 0x000fe2000f8e0203 */
[----:B------:R-:W0:Y:S01]  /*0140*/  LDCU.64 UR4, c[0x0][0x358] ;  /* 0x00006b00ff0477ac */ /* 0x000e220008000a00 */
[C---:B------:R-:W-:Y:S01]  /*0150*/  VIADD R4, R0.reuse, 0x400 ;  /* 0x0000040000047836 */ /* 0x040fe20000000000 */
[----:B------:R-:W-:Y:S01]  /*0160*/  SHF.R.S32.HI R5, RZ, 0xa, R5 ;  /* 0x0000000aff057819 */ /* 0x000fe20000011405 */
[C---:B------:R-:W-:Y:S02]  /*0170*/  VIADD R8, R3.reuse, 0x3ff ;  /* 0x000003ff03087836 */ /* 0x040fe40000000000 */
[C---:B------:R-:W-:Y:S01]  /*0180*/  VIADD R7, R3.reuse, 0x401 ;  /* 0x0000040103077836 */ /* 0x040fe20000000000 */
[----:B------:R-:W-:Y:S01]  /*0190*/  SHF.R.S32.HI R12, RZ, 0x1f, R4 ;  /* 0x0000001fff0c7819 */ /* 0x000fe20000011404 */
[----:B------:R-:W-:Y:S01]  /*01a0*/  VIADD R6, R3, 0x400 ;  /* 0x0000040003067836 */ /* 0x000fe20000000000 */
[----:B------:R-:W-:Y:S01]  /*01b0*/  SHF.R.S32.HI R10, RZ, 0x1f, R8 ;  /* 0x0000001fff0a7819 */ /* 0x000fe20000011408 */
[----:B------:R-:W-:Y:S01]  /*01c0*/  IMAD R2, R5, -0x400, R2 ;  /* 0xfffffc0005027824 */ /* 0x000fe200078e0202 */
[----:B------:R-:W-:Y:S01]  /*01d0*/  SHF.R.S32.HI R9, RZ, 0x1f, R7 ;  /* 0x0000001fff097819 */ /* 0x000fe20000011407 */
[----:B------:R-:W-:Y:S01]  /*01e0*/  VIADD R5, R0, 0x3ff ;  /* 0x000003ff00057836 */ /* 0x000fe20000000000 */
[----:B------:R-:W-:-:S02]  /*01f0*/  LOP3.LUT R13, R12, 0x3ff, RZ, 0xc0, !PT ;  /* 0x000003ff0c0d7812 */ /* 0x000fc400078ec0ff */
[----:B------:R-:W-:Y:S02]  /*0200*/  SHF.R.S32.HI R12, RZ, 0x1f, R6 ;  /* 0x0000001fff0c7819 */ /* 0x000fe40000011406 */
[----:B------:R-:W-:Y:S02]  /*0210*/  LOP3.LUT R11, R10, 0x3ff, RZ, 0xc0, !PT ;  /* 0x000003ff0a0b7812 */ /* 0x000fe400078ec0ff */
[----:B------:R-:W-:Y:S02]  /*0220*/  LOP3.LUT R10, R9, 0x3ff, RZ, 0xc0, !PT ;  /* 0x000003ff090a7812 */ /* 0x000fe400078ec0ff */
[----:B------:R-:W-:Y:S01]  /*0230*/  LOP3.LUT R9, R12, 0x3ff, RZ, 0xc0, !PT ;  /* 0x000003ff0c097812 */ /* 0x000fe200078ec0ff */
[----:B------:R-:W-:Y:S01]  /*0240*/  IMAD.IADD R11, R8, 0x1, R11 ;  /* 0x00000001080b7824 */ /* 0x000fe200078e020b */
[----:B------:R-:W-:Y:S01]  /*0250*/  SHF.R.S32.HI R14, RZ, 0x1f, R5 ;  /* 0x0000001fff0e7819 */ /* 0x000fe20000011405 */
[----:B------:R-:W-:Y:S02]  /*0260*/  IMAD.IADD R10, R7, 0x1, R10 ;  /* 0x00000001070a7824 */ /* 0x000fe400078e020a */
[----:B------:R-:W-:Y:S01]  /*0270*/  IMAD.IADD R9, R6, 0x1, R9 ;  /* 0x0000000106097824 */ /* 0x000fe200078e0209 */
[----:B------:R-:W-:Y:S01]  /*0280*/  LOP3.LUT R14, R14, 0x3ff, RZ, 0xc0, !PT ;  /* 0x000003ff0e0e7812 */ /* 0x000fe200078ec0ff */
[----:B------:R-:W-:Y:S01]  /*0290*/  IMAD.IADD R12, R4, 0x1, R13 ;  /* 0x00000001040c7824 */ /* 0x000fe200078e020d */
[----:B------:R-:W-:-:S02]  /*02a0*/  SHF.R.S32.HI R11, RZ, 0xa, R11 ;  /* 0x0000000aff0b7819 */ /* 0x000fc4000001140b */
[----:B------:R-:W-:Y:S01]  /*02b0*/  SHF.R.S32.HI R9, RZ, 0xa, R9 ;  /* 0x0000000aff097819 */ /* 0x000fe20000011409 */
[----:B------:R-:W-:Y:S01]  /*02c0*/  IMAD.IADD R14, R5, 0x1, R14 ;  /* 0x00000001050e7824 */ /* 0x000fe200078e020e */
[----:B------:R-:W-:Y:S01]  /*02d0*/  SHF.R.S32.HI R10, RZ, 0xa, R10 ;  /* 0x0000000aff0a7819 */ /* 0x000fe2000001140a */
[----:B------:R-:W-:Y:S01]  /*02e0*/  IMAD R13, R11, -0x400, R8 ;  /* 0xfffffc000b0d7824 */ /* 0x000fe200078e0208 */
[----:B------:R-:W-:Y:S01]  /*02f0*/  SHF.R.S32.HI R15, RZ, 0xa, R12 ;  /* 0x0000000aff0f7819 */ /* 0x000fe2000001140c */
[----:B------:R-:W-:Y:S01]  /*0300*/  IMAD R9, R9, -0x400, R6 ;  /* 0xfffffc0009097824 */ /* 0x000fe200078e0206 */
[----:B------:R-:W-:Y:S01]  /*0310*/  SHF.R.S32.HI R14, RZ, 0xa, R14 ;  /* 0x0000000aff0e7819 */ /* 0x000fe2000001140e */
[----:B------:R-:W-:Y:S02]  /*0320*/  IMAD R11, R10, -0x400, R7 ;  /* 0xfffffc000a0b7824 */ /* 0x000fe400078e0207 */
[----:B------:R-:W-:Y:S02]  /*0330*/  IMAD R7, R2, 0x400, R13 ;  /* 0x0000040002077824 */ /* 0x000fe400078e020d */
[----:B------:R-:W-:-:S02]  /*0340*/  IMAD R6, R15, -0x400, R4 ;  /* 0xfffffc000f067824 */ /* 0x000fc400078e0204 */
[----:B------:R-:W-:Y:S01]  /*0350*/  IMAD R4, R2, 0x400, R9 ;  /* 0x0000040002047824 */ /* 0x000fe200078e0209 */
[C---:B------:R-:W-:Y:S01]  /*0360*/  IADD3 R8, P0, PT, R7.reuse, UR6, RZ ;  /* 0x0000000607087c10 */ /* 0x040fe2000ff1e0ff */
[----:B------:R-:W-:Y:S02]  /*0370*/  IMAD R14, R14, -0x400, R5 ;  /* 0xfffffc000e0e7824 */ /* 0x000fe400078e0205 */
[----:B------:R-:W-:Y:S01]  /*0380*/  IMAD R10, R2, 0x400, R11 ;  /* 0x00000400020a7824 */ /* 0x000fe200078e020b */
[----:B------:R-:W-:Y:S01]  /*0390*/  IADD3 R12, P1, PT, R4, UR6, RZ ;  /* 0x00000006040c7c10 */ /* 0x000fe2000ff3e0ff */
[----:B------:R-:W-:Y:S02]  /*03a0*/  IMAD R15, R6, 0x400, R13 ;  /* 0x00000400060f7824 */ /* 0x000fe400078e020d */
[C---:B------:R-:W-:Y:S01]  /*03b0*/  IMAD R2, R14.reuse, 0x400, R9 ;  /* 0x000004000e027824 */ /* 0x040fe200078e0209 */
[----:B------:R-:W-:Y:S01]  /*03c0*/  LEA.HI.X.SX32 R9, R7, UR7, 0x1, P0 ;  /* 0x0000000707097c11 */ /* 0x000fe200080f0eff */
[----:B------:R-:W-:Y:S01]  /*03d0*/  IMAD R7, R14, 0x400, R13 ;  /* 0x000004000e077824 */ /* 0x000fe200078e020d */
[----:B------:R-:W-:Y:S01]  /*03e0*/  IADD3 R16, P0, PT, R10, UR6, RZ ;  /* 0x000000060a107c10 */ /* 0x000fe2000ff1e0ff */
[--C-:B------:R-:W-:Y:S01]  /*03f0*/  IMAD R5, R6, 0x400, R11.reuse ;  /* 0x0000040006057824 */ /* 0x100fe200078e020b */
[----:B------:R-:W-:Y:S01]  /*0400*/  LEA.HI.X.SX32 R13, R4, UR7, 0x1, P1 ;  /* 0x00000007040d7c11 */ /* 0x000fe200088f0eff */
[----:B------:R-:W-:Y:S01]  /*0410*/  IMAD R20, R14, 0x400, R11 ;  /* 0x000004000e147824 */ /* 0x000fe200078e020b */
[----:B------:R-:W-:Y:S01]  /*0420*/  IADD3 R18, P1, PT, R15, UR6, RZ ;  /* 0x000000060f127c10 */ /* 0x000fe2000ff3e0ff */
[----:B0-----:R0:W2:Y:S01]  /*0430*/  LDG.E.U8 R14, desc[UR4][R8.64] ;  /* 0x00000004080e7981 */ /* 0x0010a2000c1e1100 */
[----:B------:R-:W-:-:S02]  /*0440*/  LEA.HI.X.SX32 R17, R10, UR7, 0x1, P0 ;  /* 0x000000070a117c11 */ /* 0x000fc400080f0eff */
[----:B------:R-:W-:Y:S01]  /*0450*/  LEA.HI.X.SX32 R19, R15, UR7, 0x1, P1 ;  /* 0x000000070f137c11 */ /* 0x000fe200088f0eff */
[----:B------:R-:W3:Y:S01]  /*0460*/  LDG.E.U8 R12, desc[UR4][R12.64] ;  /* 0x000000040c0c7981 */ /* 0x000ee2000c1e1100 */
[----:B------:R-:W-:Y:S02]  /*0470*/  IADD3 R6, P0, PT, R7, UR6, RZ ;  /* 0x0000000607067c10 */ /* 0x000fe4000ff1e0ff */
[----:B------:R-:W-:Y:S01]  /*0480*/  IADD3 R4, P2, PT, R5, UR6, RZ ;  /* 0x0000000605047c10 */ /* 0x000fe2000ff5e0ff */
[----:B------:R1:W4:Y:S01]  /*0490*/  LDG.E.U8 R15, desc[UR4][R16.64] ;  /* 0x00000004100f7981 */ /* 0x000322000c1e1100 */
[----:B------:R-:W-:Y:S02]  /*04a0*/  LEA.HI.X.SX32 R7, R7, UR7, 0x1, P0 ;  /* 0x0000000707077c11 */ /* 0x000fe400080f0eff */
[----:B------:R-:W-:Y:S01]  /*04b0*/  LEA.HI.X.SX32 R5, R5, UR7, 0x1, P2 ;  /* 0x0000000705057c11 */ /* 0x000fe200090f0eff */
[----:B------:R-:W5:Y:S01]  /*04c0*/  LDG.E.U8 R18, desc[UR4][R18.64] ;  /* 0x0000000412127981 */ /* 0x000f62000c1e1100 */
[----:B------:R-:W-:-:S02]  /*04d0*/  IADD3 R10, P1, PT, R2, UR6, RZ ;  /* 0x00000006020a7c10 */ /* 0x000fc4000ff3e0ff */
[----:B0-----:R-:W-:Y:S01]  /*04e0*/  IADD3 R8, P2, PT, R20, UR6, RZ ;  /* 0x0000000614087c10 */ /* 0x001fe2000ff5e0ff */
[----:B------:R0:W5:Y:S01]  /*04f0*/  LDG.E.U8 R21, desc[UR4][R4.64] ;  /* 0x0000000404157981 */ /* 0x000162000c1e1100 */
[----:B------:R-:W-:Y:S02]  /*0500*/  LEA.HI.X.SX32 R11, R2, UR7, 0x1, P1 ;  /* 0x00000007020b7c11 */ /* 0x000fe400088f0eff */
[----:B------:R-:W-:Y:S01]  /*0510*/  LEA.HI.X.SX32 R9, R20, UR7, 0x1, P2 ;  /* 0x0000000714097c11 */ /* 0x000fe200090f0eff */
[----:B------:R5:W5:Y:S01]  /*0520*/  LDG.E.U8 R7, desc[UR4][R6.64] ;  /* 0x0000000406077981 */ /* 0x000b62000c1e1100 */
[----:B------:R-:W-:-:S03]  /*0530*/  IMAD R0, R0, 0x400, R3 ;  /* 0x0000040000007824 */ /* 0x000fc600078e0203 */
[----:B------:R-:W5:Y:S04]  /*0540*/  LDG.E.U8 R10, desc[UR4][R10.64] ;  /* 0x000000040a0a7981 */ /* 0x000f68000c1e1100 */
[----:B------:R-:W5:Y:S01]  /*0550*/  LDG.E.U8 R8, desc[UR4][R8.64] ;  /* 0x0000000408087981 */ /* 0x000f62000c1e1100 */
[----:B-1----:R-:W-:Y:S02]  /*0560*/  SHF.R.S32.HI R16, RZ, 0x1f, R0 ;  /* 0x0000001fff107819 */ /* 0x002fe40000011400 */
[----:B------:R-:W-:-:S04]  /*0570*/  IADD3 R2, P0, PT, R0, UR6, RZ ;  /* 0x0000000600027c10 */ /* 0x000fc8000ff1e0ff */
[----:B------:R-:W-:-:S05]  /*0580*/  IADD3.X R3, PT, PT, R16, UR7, RZ, P0, !PT ;  /* 0x0000000710037c10 */ /* 0x000fca00087fe4ff */
[----:B------:R1:W5:Y:S01]  /*0590*/  LDG.E.U8 R13, desc[UR4][R2.64] ;  /* 0x00000004020d7981 */ /* 0x000362000c1e1100 */
[----:B------:R-:W-:Y:S01]  /*05a0*/  BSSY.RECONVERGENT B0, `(.L_x_0) ;  /* 0x000001d000007945 */ /* 0x000fe20003800200 */
[----:B--2---:R-:W-:Y:S02]  /*05b0*/  ISETP.EQ.U32.AND P0, PT, R14, 0x1, PT ;  /* 0x000000010e00780c */ /* 0x004fe40003f02070 */
[----:B---3--:R-:W-:Y:S02]  /*05c0*/  ISETP.EQ.U32.AND P1, PT, R12, 0x1, PT ;  /* 0x000000010c00780c */ /* 0x008fe40003f22070 */
[----:B0-----:R-:W-:Y:S02]  /*05d0*/  SEL R4, RZ, 0xffffffff, !P0 ;  /* 0xffffffffff047807 */ /* 0x001fe40004000000 */
[----:B------:R-:W-:Y:S02]  /*05e0*/  SEL R5, RZ, 0xffffffff, !P1 ;  /* 0xffffffffff057807 */ /* 0x000fe40004800000 */
[----:B----4-:R-:W-:-:S02]  /*05f0*/  ISETP.EQ.U32.AND P0, PT, R15, 0x1, PT ;  /* 0x000000010f00780c */ /* 0x010fc40003f02070 */
[----:B-----5:R-:W-:Y:S02]  /*0600*/  ISETP.EQ.U32.AND P1, PT, R18, 0x1, PT ;  /* 0x000000011200780c */ /* 0x020fe40003f22070 */
[----:B------:R-:W-:Y:S02]  /*0610*/  IADD3 R5, PT, PT, RZ, -R4, -R5 ;  /* 0x80000004ff057210 */ /* 0x000fe40007ffe805 */
[----:B------:R-:W-:Y:S02]  /*0620*/  SEL R4, RZ, 0xffffffff, !P0 ;  /* 0xffffffffff047807 */ /* 0x000fe40004000000 */
[----:B------:R-:W-:Y:S02]  /*0630*/  SEL R6, RZ, 0xffffffff, !P1 ;  /* 0xffffffffff067807 */ /* 0x000fe40004800000 */
[----:B------:R-:W-:Y:S02]  /*0640*/  ISETP.EQ.U32.AND P0, PT, R21, 0x1, PT ;  /* 0x000000011500780c */ /* 0x000fe40003f02070 */
[----:B------:R-:W-:-:S02]  /*0650*/  ISETP.EQ.U32.AND P1, PT, R7, 0x1, PT ;  /* 0x000000010700780c */ /* 0x000fc40003f22070 */
[----:B------:R-:W-:Y:S02]  /*0660*/  IADD3 R4, PT, PT, R5, -R4, -R6 ;  /* 0x8000000405047210 */ /* 0x000fe40007ffe806 */
[----:B-1----:R-:W-:Y:S02]  /*0670*/  SEL R3, RZ, 0xffffffff, !P0 ;  /* 0xffffffffff037807 */ /* 0x002fe40004000000 */
[----:B------:R-:W-:Y:S02]  /*0680*/  SEL R2, RZ, 0xffffffff, !P1 ;  /* 0xffffffffff027807 */ /* 0x000fe40004800000 */
[----:B------:R-:W-:Y:S02]  /*0690*/  ISETP.EQ.U32.AND P0, PT, R10, 0x1, PT ;  /* 0x000000010a00780c */ /* 0x000fe40003f02070 */
[----:B------:R-:W-:Y:S02]  /*06a0*/  ISETP.EQ.U32.AND P1, PT, R8, 0x1, PT ;  /* 0x000000010800780c */ /* 0x000fe40003f22070 */
[----:B------:R-:W-:-:S02]  /*06b0*/  IADD3 R2, PT, PT, -R2, R4, -R3 ;  /* 0x0000000402027210 */ /* 0x000fc40007ffe903 */
[----:B------:R-:W-:Y:S02]  /*06c0*/  SEL R3, RZ, 0xffffffff, !P0 ;  /* 0xffffffffff037807 */ /* 0x000fe40004000000 */
[----:B------:R-:W-:Y:S02]  /*06d0*/  SEL R4, RZ, 0xffffffff, !P1 ;  /* 0xffffffffff047807 */ /* 0x000fe40004800000 */
[----:B------:R-:W-:Y:S02]  /*06e0*/  ISETP.NE.U32.AND P1, PT, R13, RZ, PT ;  /* 0x000000ff0d00720c */ /* 0x000fe40003f25070 */
[----:B------:R-:W-:-:S04]  /*06f0*/  IADD3 R2, PT, PT, -R4, R2, -R3 ;  /* 0x0000000204027210 */ /* 0x000fc80007ffe903 */
[----:B------:R-:W-:-:S13]  /*0700*/  ISETP.NE.AND P0, PT, R2, 0x2, PT ;  /* 0x000000020200780c */ /* 0x000fda0003f05270 */
[----:B------:R-:W-:Y:S05]  /*0710*/  @!P0 BRA P1, `(.L_x_1) ;  /* 0x0000000000088947 */ /* 0x000fea0000800000 */
[----:B------:R-:W-:-:S13]  /*0720*/  ISETP.NE.AND P0, PT, R2, 0x3, PT ;  /* 0x000000030200780c */ /* 0x000fda0003f05270 */
[----:B------:R-:W-:Y:S05]  /*0730*/  @P0 BRA `(.L_x_2) ;  /* 0x0000000000080947 */ /* 0x000fea0003800000 */
.L_x_1:
[----:B------:R-:W-:Y:S01]  /*0740*/  IMAD.MOV.U32 R4, RZ, RZ, 0x1 ;  /* 0x00000001ff047424 */ /* 0x000fe200078e00ff */
[----:B------:R-:W-:Y:S06]  /*0750*/  BRA `(.L_x_3) ;  /* 0x0000000000047947 */ /* 0x000fec0003800000 */
.L_x_2:
[----:B------:R-:W-:-:S07]  /*0760*/  PRMT R4, RZ, 0x7610, R4 ;  /* 0x00007610ff047816 */ /* 0x000fce0000000004 */
.L_x_3:
[----:B------:R-:W-:Y:S05]  /*0770*/  BSYNC.RECONVERGENT B0 ;  /* 0x0000000000007941 */ /* 0x000fea0003800200 */
.L_x_0:
[----:B------:R-:W0:Y:S02]  /*0780*/  LDCU.64 UR6, c[0x0][0x388] ;  /* 0x00007100ff0677ac */ /* 0x000e240008000a00 */
[----:B0-----:R-:W-:-:S04]  /*0790*/  IADD3 R2, P0, PT, R0, UR6, RZ ;  /* 0x0000000600027c10 */ /* 0x001fc8000ff1e0ff */
[----:B------:R-:W-:-:S05]  /*07a0*/  IADD3.X R3, PT, PT, R16, UR7, RZ, P0, !PT ;  /* 0x0000000710037c10 */ /* 0x000fca00087fe4ff */
[----:B------:R-:W-:Y:S01]  /*07b0*/  STG.E.U8 desc[UR4][R2.64], R4 ;  /* 0x0000000402007986 */ /* 0x000fe2000c101104 */
[----:B------:R-:W-:Y:S05]  /*07c0*/  EXIT ;  /* 0x000000000000794d */ /* 0x000fea0003800000 */
.L_x_4:
[----:B------:R-:W-:-:S00]  /*07d0*/  BRA `(.L_x_4) ;  /* 0xfffffffc00fc7947 */ /* 0x000fc0000383ffff */
[----:B------:R-:W-:-:S00]  /*07e0*/  NOP ;  /* 0x0000000000007918 */ /* 0x000fc00000000000 */
        /* <DEDUP_REMOVED lines=9> */
.L_x_5:


//--------------------- .nv.shared.reserved.0     --------------------------
	.section	.nv.shared.reserved.0,"aw",@nobits
	.weak		__nv_reservedSMEM_offset_0_alias
	.size		__nv_reservedSMEM_offset_0_alias, 0, 64
	.other		__nv_reservedSMEM_offset_0_alias,@"STO_CUDA_RESERVED_SHARED STV_DEFAULT"
__nv_reservedSMEM_offset_0_alias:
	.zero		0
	.zero		64


//--------------------- .nv.constant0.step        --------------------------
	.section	.nv.constant0.step,"a",@progbits
	.sectionflags	@""
	.align	4
.nv.constant0.step:
	.zero		912


//--------------------- SYMBOLS --------------------------

	.type		.nv.reservedSmem.offset0,@object
	.size		.nv.reservedSmem.offset0,0x4
